//
// Generated by NVIDIA NVVM Compiler
//
// Compiler Build ID: CL-36424714
// Cuda compilation tools, release 13.0, V13.0.88
// Based on NVVM 20.0.0
//

.version 9.0
.target sm_100
.address_size 64

	// .globl	_Z7kernelBPfS_S_S_i

.visible .entry _Z7kernelBPfS_S_S_i(
	.param .u64 .ptr .align 1 _Z7kernelBPfS_S_S_i_param_0,
	.param .u64 .ptr .align 1 _Z7kernelBPfS_S_S_i_param_1,
	.param .u64 .ptr .align 1 _Z7kernelBPfS_S_S_i_param_2,
	.param .u64 .ptr .align 1 _Z7kernelBPfS_S_S_i_param_3,
	.param .u32 _Z7kernelBPfS_S_S_i_param_4
)
{
	.reg .pred 	%p<3>;
	.reg .b32 	%r<7>;
	.reg .b32 	%f<5>;
	.reg .b64 	%rd<14>;

	ld.param.u64 	%rd5, [_Z7kernelBPfS_S_S_i_param_0];
	ld.param.u64 	%rd6, [_Z7kernelBPfS_S_S_i_param_1];
	ld.param.u64 	%rd7, [_Z7kernelBPfS_S_S_i_param_2];
	ld.param.u64 	%rd8, [_Z7kernelBPfS_S_S_i_param_3];
	ld.param.u32 	%r5, [_Z7kernelBPfS_S_S_i_param_4];
	mov.u32 	%r6, %tid.x;
	setp.ge.s32 	%p1, %r6, %r5;
	@%p1 bra 	$L__BB0_3;
	mov.u32 	%r2, %ntid.x;
	cvta.to.global.u64 	%rd1, %rd6;
	cvta.to.global.u64 	%rd2, %rd7;
	cvta.to.global.u64 	%rd3, %rd8;
	cvta.to.global.u64 	%rd4, %rd5;
$L__BB0_2:
	mul.wide.s32 	%rd9, %r6, 4;
	add.s64 	%rd10, %rd1, %rd9;
	ld.global.f32 	%f1, [%rd10];
	add.s64 	%rd11, %rd2, %rd9;
	ld.global.f32 	%f2, [%rd11];
	add.s64 	%rd12, %rd3, %rd9;
	ld.global.f32 	%f3, [%rd12];
	fma.rn.f32 	%f4, %f1, %f2, %f3;
	add.s64 	%rd13, %rd4, %rd9;
	st.global.f32 	[%rd13], %f4;
	add.s32 	%r6, %r6, %r2;
	setp.lt.s32 	%p2, %r6, %r5;
	@%p2 bra 	$L__BB0_2;
$L__BB0_3:
	ret;

}


// ===== COMPILED SASS (sm_100) =====

	.target	sm_100

	.elftype	@"ET_EXEC"


//--------------------- .note.nv.tkinfo           --------------------------
	.section	.note.nv.tkinfo,"",@"SHT_NOTE"
	.sectionflags	@"SHF_NOTE_NV_TKINFO"
	.tkinfo
        /*0018*/ 	.word	0x00000002
        /*0030*/ 	.string	""
        /*0030*/ 	.string	"ptxas"
        /*0030*/ 	.string	"Cuda compilation tools, release 13.0, V13.0.88"
        /*0030*/ 	.string	"Build cuda_13.0.r13.0/compiler.36424714_0"
        /*0030*/ 	.string	"-arch sm_100 -m 64 "



//--------------------- .note.nv.cuinfo           --------------------------
	.section	.note.nv.cuinfo,"",@"SHT_NOTE"
	.sectionflags	@"SHF_NOTE_NV_CUINFO"
        /*0018*/ 	.short	0x0002
        /*001a*/ 	.short	0x0064
        /*001c*/ 	.short	0x0082
	.zero		2


//--------------------- .nv.info                  --------------------------
	.section	.nv.info,"",@"SHT_CUDA_INFO"
	.align	4


	//----- nvinfo : EIATTR_REGCOUNT
	.align		4
        /*0000*/ 	.byte	0x04, 0x2f
        /*0002*/ 	.short	(.L_1 - .L_0)
	.align		4
.L_0:
        /*0004*/ 	.word	index@(_Z7kernelBPfS_S_S_i)
        /*0008*/ 	.word	0x00000018


	//----- nvinfo : EIATTR_FRAME_SIZE
	.align		4
.L_1:
        /*000c*/ 	.byte	0x04, 0x11
        /*000e*/ 	.short	(.L_3 - .L_2)
	.align		4
.L_2:
        /*0010*/ 	.word	index@(_Z7kernelBPfS_S_S_i)
        /*0014*/ 	.word	0x00000000


	//----- nvinfo : EIATTR_MIN_STACK_SIZE
	.align		4
.L_3:
        /*0018*/ 	.byte	0x04, 0x12
        /*001a*/ 	.short	(.L_5 - .L_4)
	.align		4
.L_4:
        /*001c*/ 	.word	index@(_Z7kernelBPfS_S_S_i)
        /*0020*/ 	.word	0x00000000
.L_5:


//--------------------- .nv.compat                --------------------------
	.section	.nv.compat,"",@"SHT_CUDA_COMPAT_INFO"
	.align	4
        /*0000*/ 	.byte	0x02, 0x09, 0x00, 0x00, 0x02, 0x02, 0x01, 0x00, 0x02, 0x05, 0x05, 0x00, 0x03, 0x07, 0x01, 0x01
        /*0010*/ 	.byte	0x02, 0x03, 0x00, 0x00, 0x02, 0x06, 0x01, 0x00, 0x04, 0x0b, 0x08, 0x00, 0x09, 0x00, 0x00, 0x00
        /*0020*/ 	.byte	0x00, 0x00, 0x00, 0x00


//--------------------- .nv.info._Z7kernelBPfS_S_S_i --------------------------
	.section	.nv.info._Z7kernelBPfS_S_S_i,"",@"SHT_CUDA_INFO"
	.sectionflags	@""
	.align	4


	//----- nvinfo : EIATTR_CUDA_API_VERSION
	.align		4
        /*0000*/ 	.byte	0x04, 0x37
        /*0002*/ 	.short	(.L_7 - .L_6)
.L_6:
        /*0004*/ 	.word	0x00000082


	//----- nvinfo : EIATTR_KPARAM_INFO
	.align		4
.L_7:
        /*0008*/ 	.byte	0x04, 0x17
        /*000a*/ 	.short	(.L_9 - .L_8)
.L_8:
        /*000c*/ 	.word	0x00000000
        /*0010*/ 	.short	0x0004
        /*0012*/ 	.short	0x0020
        /*0014*/ 	.byte	0x00, 0xf0, 0x11, 0x00


	//----- nvinfo : EIATTR_KPARAM_INFO
	.align		4
.L_9:
        /*0018*/ 	.byte	0x04, 0x17
        /*001a*/ 	.short	(.L_11 - .L_10)
.L_10:
        /*001c*/ 	.word	0x00000000
        /*0020*/ 	.short	0x0003
        /*0022*/ 	.short	0x0018
        /*0024*/ 	.byte	0x00, 0xf5, 0x21, 0x00


	//----- nvinfo : EIATTR_KPARAM_INFO
	.align		4
.L_11:
        /*0028*/ 	.byte	0x04, 0x17
        /*002a*/ 	.short	(.L_13 - .L_12)
.L_12:
        /*002c*/ 	.word	0x00000000
        /*0030*/ 	.short	0x0002
        /*0032*/ 	.short	0x0010
        /*0034*/ 	.byte	0x00, 0xf5, 0x21, 0x00


	//----- nvinfo : EIATTR_KPARAM_INFO
	.align		4
.L_13:
        /*0038*/ 	.byte	0x04, 0x17
        /*003a*/ 	.short	(.L_15 - .L_14)
.L_14:
        /*003c*/ 	.word	0x00000000
        /*0040*/ 	.short	0x0001
        /*0042*/ 	.short	0x0008
        /*0044*/ 	.byte	0x00, 0xf5, 0x21, 0x00


	//----- nvinfo : EIATTR_KPARAM_INFO
	.align		4
.L_15:
        /*0048*/ 	.byte	0x04, 0x17
        /*004a*/ 	.short	(.L_17 - .L_16)
.L_16:
        /*004c*/ 	.word	0x00000000
        /*0050*/ 	.short	0x0000
        /*0052*/ 	.short	0x0000
        /*0054*/ 	.byte	0x00, 0xf5, 0x21, 0x00


	//----- nvinfo : EIATTR_SPARSE_MMA_MASK
	.align		4
.L_17:
        /*0058*/ 	.byte	0x03, 0x50
        /*005a*/ 	.short	0x0000


	//----- nvinfo : EIATTR_MAXREG_COUNT
	.align		4
        /*005c*/ 	.byte	0x03, 0x1b
        /*005e*/ 	.short	0x00ff


	//----- nvinfo : EIATTR_MERCURY_ISA_VERSION
	.align		4
        /*0060*/ 	.byte	0x03, 0x5f
        /*0062*/ 	.short	0x0101


	//----- nvinfo : EIATTR_VRC_CTA_INIT_COUNT
	.align		4
        /*0064*/ 	.byte	0x02, 0x4a
	.zero		1
	.zero		1


	//----- nvinfo : EIATTR_EXIT_INSTR_OFFSETS
	.align		4
        /*0068*/ 	.byte	0x04, 0x1c
        /*006a*/ 	.short	(.L_19 - .L_18)


	//   ....[0]....
.L_18:
        /*006c*/ 	.word	0x00000040


	//   ....[1]....
        /*0070*/ 	.word	0x00000170


	//----- nvinfo : EIATTR_CRS_STACK_SIZE
	.align		4
.L_19:
        /*0074*/ 	.byte	0x04, 0x1e
        /*0076*/ 	.short	(.L_21 - .L_20)
.L_20:
        /*0078*/ 	.word	0x00000000


	//----- nvinfo : EIATTR_CBANK_PARAM_SIZE
	.align		4
.L_21:
        /*007c*/ 	.byte	0x03, 0x19
        /*007e*/ 	.short	0x0024


	//----- nvinfo : EIATTR_PARAM_CBANK
	.align		4
        /*0080*/ 	.byte	0x04, 0x0a
        /*0082*/ 	.short	(.L_23 - .L_22)
	.align		4
.L_22:
        /*0084*/ 	.word	index@(.nv.constant0._Z7kernelBPfS_S_S_i)
        /*0088*/ 	.short	0x0380
        /*008a*/ 	.short	0x0024


	//----- nvinfo : EIATTR_SW_WAR
	.align		4
.L_23:
        /*008c*/ 	.byte	0x04, 0x36
        /*008e*/ 	.short	(.L_25 - .L_24)
.L_24:
        /*0090*/ 	.word	0x00000008
.L_25:


//--------------------- .nv.callgraph             --------------------------
	.section	.nv.callgraph,"",@"SHT_CUDA_CALLGRAPH"
	.align	4
	.sectionentsize	8
	.align		4
        /*0000*/ 	.word	0x00000000
	.align		4
        /*0004*/ 	.word	0xffffffff
	.align		4
        /*0008*/ 	.word	0x00000000
	.align		4
        /*000c*/ 	.word	0xfffffffe
	.align		4
        /*0010*/ 	.word	0x00000000
	.align		4
        /*0014*/ 	.word	0xfffffffd
	.align		4
        /*0018*/ 	.word	0x00000000
	.align		4
        /*001c*/ 	.word	0xfffffffc


//--------------------- .text._Z7kernelBPfS_S_S_i --------------------------
	.section	.text._Z7kernelBPfS_S_S_i,"ax",@progbits
	.align	128
        .global         _Z7kernelBPfS_S_S_i
        .type           _Z7kernelBPfS_S_S_i,@function
        .size           _Z7kernelBPfS_S_S_i,(.L_x_2 - _Z7kernelBPfS_S_S_i)
        .other          _Z7kernelBPfS_S_S_i,@"STO_CUDA_ENTRY STV_DEFAULT"
_Z7kernelBPfS_S_S_i:
.text._Z7kernelBPfS_S_S_i:
[----:B------:R-:W-:Y:S01]  /*0000*/  LDC R1, c[0x0][0x37c] ;  /* 0x0000df00ff017b82 */ /* 0x000fe20000000800 */
[----:B------:R-:W0:Y:S01]  /*0010*/  S2R R19, SR_TID.X ;  /* 0x0000000000137919 */ /* 0x000e220000002100 */
[----:B------:R-:W0:Y:S02]  /*0020*/  LDCU UR5, c[0x0][0x3a0] ;  /* 0x00007400ff0577ac */ /* 0x000e240008000800 */
[----:B0-----:R-:W-:-:S13]  /*0030*/  ISETP.GE.AND P0, PT, R19, UR5, PT ;  /* 0x0000000513007c0c */ /* 0x001fda000bf06270 */
[----:B------:R-:W-:Y:S05]  /*0040*/  @P0 EXIT ;  /* 0x000000000000094d */ /* 0x000fea0003800000 */
[----:B------:R-:W0:Y:S01]  /*0050*/  LDC.64 R12, c[0x0][0x390] ;  /* 0x0000e400ff0c7b82 */ /* 0x000e220000000a00 */
[----:B------:R-:W1:Y:S01]  /*0060*/  LDCU UR4, c[0x0][0x360] ;  /* 0x00006c00ff0477ac */ /* 0x000e620008000800 */
[----:B------:R-:W2:Y:S06]  /*0070*/  LDCU.64 UR6, c[0x0][0x358] ;  /* 0x00006b00ff0677ac */ /* 0x000eac0008000a00 */
[----:B------:R-:W3:Y:S08]  /*0080*/  LDC.64 R14, c[0x0][0x398] ;  /* 0x0000e600ff0e7b82 */ /* 0x000ef00000000a00 */
[----:B------:R-:W4:Y:S08]  /*0090*/  LDC.64 R16, c[0x0][0x380] ;  /* 0x0000e000ff107b82 */ /* 0x000f300000000a00 */
[----:B-12---:R-:W0:Y:S02]  /*00a0*/  LDC.64 R10, c[0x0][0x388] ;  /* 0x0000e200ff0a7b82 */ /* 0x006e240000000a00 */
.L_x_0:
[----:B0-----:R-:W-:-:S04]  /*00b0*/  IMAD.WIDE R2, R19, 0x4, R10 ;  /* 0x0000000413027825 */ /* 0x001fc800078e020a */
[C---:B------:R-:W-:Y:S02]  /*00c0*/  IMAD.WIDE R4, R19.reuse, 0x4, R12 ;  /* 0x0000000413047825 */ /* 0x040fe400078e020c */
[----:B------:R-:W2:Y:S02]  /*00d0*/  LDG.E R2, desc[UR6][R2.64] ;  /* 0x0000000602027981 */ /* 0x000ea4000c1e1900 */
[C---:B---3--:R-:W-:Y:S02]  /*00e0*/  IMAD.WIDE R6, R19.reuse, 0x4, R14 ;  /* 0x0000000413067825 */ /* 0x048fe400078e020e */
[----:B------:R-:W2:Y:S04]  /*00f0*/  LDG.E R5, desc[UR6][R4.64] ;  /* 0x0000000604057981 */ /* 0x000ea8000c1e1900 */
[----:B------:R-:W2:Y:S01]  /*0100*/  LDG.E R7, desc[UR6][R6.64] ;  /* 0x0000000606077981 */ /* 0x000ea2000c1e1900 */
[C---:B-1--4-:R-:W-:Y:S01]  /*0110*/  IMAD.WIDE R8, R19.reuse, 0x4, R16 ;  /* 0x0000000413087825 */ /* 0x052fe200078e0210 */
[----:B------:R-:W-:-:S04]  /*0120*/  IADD3 R19, PT, PT, R19, UR4, RZ ;  /* 0x0000000413137c10 */ /* 0x000fc8000fffe0ff */
[----:B------:R-:W-:Y:S01]  /*0130*/  ISETP.GE.AND P0, PT, R19, UR5, PT ;  /* 0x0000000513007c0c */ /* 0x000fe2000bf06270 */
[----:B--2---:R-:W-:-:S05]  /*0140*/  FFMA R21, R2, R5, R7 ;  /* 0x0000000502157223 */ /* 0x004fca0000000007 */
[----:B------:R1:W-:Y:S07]  /*0150*/  STG.E desc[UR6][R8.64], R21 ;  /* 0x0000001508007986 */ /* 0x0003ee000c101906 */
[----:B------:R-:W-:Y:S05]  /*0160*/  @!P0 BRA `(.L_x_0) ;  /* 0xfffffffc00d08947 */ /* 0x000fea000383ffff */
[----:B------:R-:W-:Y:S05]  /*0170*/  EXIT ;  /* 0x000000000000794d */ /* 0x000fea0003800000 */
.L_x_1:
[----:B------:R-:W-:-:S00]  /*0180*/  BRA `(.L_x_1) ;  /* 0xfffffffc00fc7947 */ /* 0x000fc0000383ffff */
[----:B------:R-:W-:-:S00]  /*0190*/  NOP ;  /* 0x0000000000007918 */ /* 0x000fc00000000000 */
        /* <DEDUP_REMOVED lines=14> */
.L_x_2:


//--------------------- .nv.shared.reserved.0     --------------------------
	.section	.nv.shared.reserved.0,"aw",@nobits
	.weak		__nv_reservedSMEM_offset_0_alias
	.size		__nv_reservedSMEM_offset_0_alias, 0, 64
	.other		__nv_reservedSMEM_offset_0_alias,@"STO_CUDA_RESERVED_SHARED STV_DEFAULT"
__nv_reservedSMEM_offset_0_alias:
	.zero		0
	.zero		64


//--------------------- .nv.constant0._Z7kernelBPfS_S_S_i --------------------------
	.section	.nv.constant0._Z7kernelBPfS_S_S_i,"a",@progbits
	.sectionflags	@""
	.align	4
.nv.constant0._Z7kernelBPfS_S_S_i:
	.zero		932


//--------------------- SYMBOLS --------------------------

	.type		.nv.reservedSmem.offset0,@object
	.size		.nv.reservedSmem.offset0,0x4
